//
// Generated by NVIDIA NVVM Compiler
//
// Compiler Build ID: CL-36424714
// Cuda compilation tools, release 13.0, V13.0.88
// Based on NVVM 20.0.0
//

.version 9.0
.target sm_100
.address_size 64

	// .globl	_Z17init_value_devicePfi

.visible .entry _Z17init_value_devicePfi(
	.param .u64 .ptr .align 1 _Z17init_value_devicePfi_param_0,
	.param .u32 _Z17init_value_devicePfi_param_1
)
{
	.reg .pred 	%p<2>;
	.reg .b32 	%r<7>;
	.reg .b64 	%rd<5>;

	ld.param.u64 	%rd1, [_Z17init_value_devicePfi_param_0];
	ld.param.u32 	%r2, [_Z17init_value_devicePfi_param_1];
	mov.u32 	%r3, %ctaid.x;
	mov.u32 	%r4, %ntid.x;
	mov.u32 	%r5, %tid.x;
	mad.lo.s32 	%r1, %r3, %r4, %r5;
	setp.ge.s32 	%p1, %r1, %r2;
	@%p1 bra 	$L__BB0_2;
	cvta.to.global.u64 	%rd2, %rd1;
	mul.wide.s32 	%rd3, %r1, 4;
	add.s64 	%rd4, %rd2, %rd3;
	mov.b32 	%r6, 1056964608;
	st.global.u32 	[%rd4], %r6;
$L__BB0_2:
	ret;

}


// ===== COMPILED SASS (sm_100) =====

	.target	sm_100

	.elftype	@"ET_EXEC"


//--------------------- .note.nv.tkinfo           --------------------------
	.section	.note.nv.tkinfo,"",@"SHT_NOTE"
	.sectionflags	@"SHF_NOTE_NV_TKINFO"
	.tkinfo
        /*0018*/ 	.word	0x00000002
        /*0030*/ 	.string	""
        /*0030*/ 	.string	"ptxas"
        /*0030*/ 	.string	"Cuda compilation tools, release 13.0, V13.0.88"
        /*0030*/ 	.string	"Build cuda_13.0.r13.0/compiler.36424714_0"
        /*0030*/ 	.string	"-arch sm_100 -m 64 "



//--------------------- .note.nv.cuinfo           --------------------------
	.section	.note.nv.cuinfo,"",@"SHT_NOTE"
	.sectionflags	@"SHF_NOTE_NV_CUINFO"
        /*0018*/ 	.short	0x0002
        /*001a*/ 	.short	0x0064
        /*001c*/ 	.short	0x0082
	.zero		2


//--------------------- .nv.info                  --------------------------
	.section	.nv.info,"",@"SHT_CUDA_INFO"
	.align	4


	//----- nvinfo : EIATTR_REGCOUNT
	.align		4
        /*0000*/ 	.byte	0x04, 0x2f
        /*0002*/ 	.short	(.L_1 - .L_0)
	.align		4
.L_0:
        /*0004*/ 	.word	index@(_Z17init_value_devicePfi)
        /*0008*/ 	.word	0x0000000a


	//----- nvinfo : EIATTR_FRAME_SIZE
	.align		4
.L_1:
        /*000c*/ 	.byte	0x04, 0x11
        /*000e*/ 	.short	(.L_3 - .L_2)
	.align		4
.L_2:
        /*0010*/ 	.word	index@(_Z17init_value_devicePfi)
        /*0014*/ 	.word	0x00000000


	//----- nvinfo : EIATTR_MIN_STACK_SIZE
	.align		4
.L_3:
        /*0018*/ 	.byte	0x04, 0x12
        /*001a*/ 	.short	(.L_5 - .L_4)
	.align		4
.L_4:
        /*001c*/ 	.word	index@(_Z17init_value_devicePfi)
        /*0020*/ 	.word	0x00000000
.L_5:


//--------------------- .nv.compat                --------------------------
	.section	.nv.compat,"",@"SHT_CUDA_COMPAT_INFO"
	.align	4
        /*0000*/ 	.byte	0x02, 0x09, 0x00, 0x00, 0x02, 0x02, 0x01, 0x00, 0x02, 0x05, 0x05, 0x00, 0x03, 0x07, 0x01, 0x01
        /*0010*/ 	.byte	0x02, 0x03, 0x00, 0x00, 0x02, 0x06, 0x01, 0x00, 0x04, 0x0b, 0x08, 0x00, 0x09, 0x00, 0x00, 0x00
        /*0020*/ 	.byte	0x00, 0x00, 0x00, 0x00


//--------------------- .nv.info._Z17init_value_devicePfi --------------------------
	.section	.nv.info._Z17init_value_devicePfi,"",@"SHT_CUDA_INFO"
	.sectionflags	@""
	.align	4


	//----- nvinfo : EIATTR_CUDA_API_VERSION
	.align		4
        /*0000*/ 	.byte	0x04, 0x37
        /*0002*/ 	.short	(.L_7 - .L_6)
.L_6:
        /*0004*/ 	.word	0x00000082


	//----- nvinfo : EIATTR_KPARAM_INFO
	.align		4
.L_7:
        /*0008*/ 	.byte	0x04, 0x17
        /*000a*/ 	.short	(.L_9 - .L_8)
.L_8:
        /*000c*/ 	.word	0x00000000
        /*0010*/ 	.short	0x0001
        /*0012*/ 	.short	0x0008
        /*0014*/ 	.byte	0x00, 0xf0, 0x11, 0x00


	//----- nvinfo : EIATTR_KPARAM_INFO
	.align		4
.L_9:
        /*0018*/ 	.byte	0x04, 0x17
        /*001a*/ 	.short	(.L_11 - .L_10)
.L_10:
        /*001c*/ 	.word	0x00000000
        /*0020*/ 	.short	0x0000
        /*0022*/ 	.short	0x0000
        /*0024*/ 	.byte	0x00, 0xf5, 0x21, 0x00


	//----- nvinfo : EIATTR_SPARSE_MMA_MASK
	.align		4
.L_11:
        /*0028*/ 	.byte	0x03, 0x50
        /*002a*/ 	.short	0x0000


	//----- nvinfo : EIATTR_MAXREG_COUNT
	.align		4
        /*002c*/ 	.byte	0x03, 0x1b
        /*002e*/ 	.short	0x00ff


	//----- nvinfo : EIATTR_MERCURY_ISA_VERSION
	.align		4
        /*0030*/ 	.byte	0x03, 0x5f
        /*0032*/ 	.short	0x0101


	//----- nvinfo : EIATTR_VRC_CTA_INIT_COUNT
	.align		4
        /*0034*/ 	.byte	0x02, 0x4a
	.zero		1
	.zero		1


	//----- nvinfo : EIATTR_EXIT_INSTR_OFFSETS
	.align		4
        /*0038*/ 	.byte	0x04, 0x1c
        /*003a*/ 	.short	(.L_13 - .L_12)


	//   ....[0]....
.L_12:
        /*003c*/ 	.word	0x00000070


	//   ....[1]....
        /*0040*/ 	.word	0x000000d0


	//----- nvinfo : EIATTR_CBANK_PARAM_SIZE
	.align		4
.L_13:
        /*0044*/ 	.byte	0x03, 0x19
        /*0046*/ 	.short	0x000c


	//----- nvinfo : EIATTR_PARAM_CBANK
	.align		4
        /*0048*/ 	.byte	0x04, 0x0a
        /*004a*/ 	.short	(.L_15 - .L_14)
	.align		4
.L_14:
        /*004c*/ 	.word	index@(.nv.constant0._Z17init_value_devicePfi)
        /*0050*/ 	.short	0x0380
        /*0052*/ 	.short	0x000c


	//----- nvinfo : EIATTR_SW_WAR
	.align		4
.L_15:
        /*0054*/ 	.byte	0x04, 0x36
        /*0056*/ 	.short	(.L_17 - .L_16)
.L_16:
        /*0058*/ 	.word	0x00000008
.L_17:


//--------------------- .nv.callgraph             --------------------------
	.section	.nv.callgraph,"",@"SHT_CUDA_CALLGRAPH"
	.align	4
	.sectionentsize	8
	.align		4
        /*0000*/ 	.word	0x00000000
	.align		4
        /*0004*/ 	.word	0xffffffff
	.align		4
        /*0008*/ 	.word	0x00000000
	.align		4
        /*000c*/ 	.word	0xfffffffe
	.align		4
        /*0010*/ 	.word	0x00000000
	.align		4
        /*0014*/ 	.word	0xfffffffd
	.align		4
        /*0018*/ 	.word	0x00000000
	.align		4
        /*001c*/ 	.word	0xfffffffc


//--------------------- .text._Z17init_value_devicePfi --------------------------
	.section	.text._Z17init_value_devicePfi,"ax",@progbits
	.align	128
        .global         _Z17init_value_devicePfi
        .type           _Z17init_value_devicePfi,@function
        .size           _Z17init_value_devicePfi,(.L_x_1 - _Z17init_value_devicePfi)
        .other          _Z17init_value_devicePfi,@"STO_CUDA_ENTRY STV_DEFAULT"
_Z17init_value_devicePfi:
.text._Z17init_value_devicePfi:
[----:B------:R-:W-:Y:S01]  /*0000*/  LDC R1, c[0x0][0x37c] ;  /* 0x0000df00ff017b82 */ /* 0x000fe20000000800 */
[----:B------:R-:W0:Y:S07]  /*0010*/  S2R R0, SR_TID.X ;  /* 0x0000000000007919 */ /* 0x000e2e0000002100 */
[----:B------:R-:W0:Y:S01]  /*0020*/  S2UR UR4, SR_CTAID.X ;  /* 0x00000000000479c3 */ /* 0x000e220000002500 */
[----:B------:R-:W1:Y:S07]  /*0030*/  LDCU UR5, c[0x0][0x388] ;  /* 0x00007100ff0577ac */ /* 0x000e6e0008000800 */
[----:B------:R-:W0:Y:S02]  /*0040*/  LDC R5, c[0x0][0x360] ;  /* 0x0000d800ff057b82 */ /* 0x000e240000000800 */
[----:B0-----:R-:W-:-:S05]  /*0050*/  IMAD R5, R5, UR4, R0 ;  /* 0x0000000405057c24 */ /* 0x001fca000f8e0200 */
[----:B-1----:R-:W-:-:S13]  /*0060*/  ISETP.GE.AND P0, PT, R5, UR5, PT ;  /* 0x0000000505007c0c */ /* 0x002fda000bf06270 */
[----:B------:R-:W-:Y:S05]  /*0070*/  @P0 EXIT ;  /* 0x000000000000094d */ /* 0x000fea0003800000 */
[----:B------:R-:W0:Y:S01]  /*0080*/  LDC.64 R2, c[0x0][0x380] ;  /* 0x0000e000ff027b82 */ /* 0x000e220000000a00 */
[----:B------:R-:W1:Y:S01]  /*0090*/  LDCU.64 UR4, c[0x0][0x358] ;  /* 0x00006b00ff0477ac */ /* 0x000e620008000a00 */
[----:B------:R-:W-:Y:S02]  /*00a0*/  HFMA2 R7, -RZ, RZ, 1.75, 0 ;  /* 0x3f000000ff077431 */ /* 0x000fe400000001ff */
[----:B0-----:R-:W-:-:S05]  /*00b0*/  IMAD.WIDE R2, R5, 0x4, R2 ;  /* 0x0000000405027825 */ /* 0x001fca00078e0202 */
[----:B-1----:R-:W-:Y:S01]  /*00c0*/  STG.E desc[UR4][R2.64], R7 ;  /* 0x0000000702007986 */ /* 0x002fe2000c101904 */
[----:B------:R-:W-:Y:S05]  /*00d0*/  EXIT ;  /* 0x000000000000794d */ /* 0x000fea0003800000 */
.L_x_0:
[----:B------:R-:W-:-:S00]  /*00e0*/  BRA `(.L_x_0) ;  /* 0xfffffffc00fc7947 */ /* 0x000fc0000383ffff */
[----:B------:R-:W-:-:S00]  /*00f0*/  NOP ;  /* 0x0000000000007918 */ /* 0x000fc00000000000 */
        /* <DEDUP_REMOVED lines=8> */
.L_x_1:


//--------------------- .nv.shared.reserved.0     --------------------------
	.section	.nv.shared.reserved.0,"aw",@nobits
	.weak		__nv_reservedSMEM_offset_0_alias
	.size		__nv_reservedSMEM_offset_0_alias, 0, 64
	.other		__nv_reservedSMEM_offset_0_alias,@"STO_CUDA_RESERVED_SHARED STV_DEFAULT"
__nv_reservedSMEM_offset_0_alias:
	.zero		0
	.zero		64


//--------------------- .nv.constant0._Z17init_value_devicePfi --------------------------
	.section	.nv.constant0._Z17init_value_devicePfi,"a",@progbits
	.sectionflags	@""
	.align	4
.nv.constant0._Z17init_value_devicePfi:
	.zero		908


//--------------------- SYMBOLS --------------------------

	.type		.nv.reservedSmem.offset0,@object
	.size		.nv.reservedSmem.offset0,0x4
